	.headerflags	@"EF_CUDA_TEXMODE_UNIFIED EF_CUDA_64BIT_ADDRESS EF_CUDA_ACCELERATORS EF_CUDA_SM90 EF_CUDA_VIRTUAL_SM(EF_CUDA_SM90)"
	.elftype	@"ET_EXEC"


//--------------------- .nv.info                  --------------------------
	.section	.nv.info,"",@"SHT_CUDA_INFO"
	.align	4


	//----- nvinfo : EIATTR_REGCOUNT
	.align		4
        /*0000*/ 	.byte	0x04, 0x2f
        /*0002*/ 	.short	(.L_1 - .L_0)
	.align		4
.L_0:
        /*0004*/ 	.word	index@(triton_poi_fused_convolution_div_max_pool2d_with_indices_relu_sub_5)
        /*0008*/ 	.word	0x0000001f


	//----- nvinfo : EIATTR_MIN_STACK_SIZE
	.align		4
.L_1:
        /*000c*/ 	.byte	0x04, 0x12
        /*000e*/ 	.short	(.L_3 - .L_2)
	.align		4
.L_2:
        /*0010*/ 	.word	index@(triton_poi_fused_convolution_div_max_pool2d_with_indices_relu_sub_5)
        /*0014*/ 	.word	0x00000000


	//----- nvinfo : EIATTR_FRAME_SIZE
	.align		4
.L_3:
        /*0018*/ 	.byte	0x04, 0x11
        /*001a*/ 	.short	(.L_5 - .L_4)
	.align		4
.L_4:
        /*001c*/ 	.word	index@(triton_poi_fused_convolution_div_max_pool2d_with_indices_relu_sub_5)
        /*0020*/ 	.word	0x00000000


	//----- nvinfo : EIATTR_MIN_STACK_SIZE
	.align		4
.L_5:
        /*0024*/ 	.byte	0x04, 0x12
        /*0026*/ 	.short	(.L_7 - .L_6)
	.align		4
.L_6:
        /*0028*/ 	.word	index@(triton_poi_fused_convolution_div_max_pool2d_with_indices_relu_sub_5)
        /*002c*/ 	.word	0x00000000
.L_7:


//--------------------- .nv.info.triton_poi_fused_convolution_div_max_pool2d_with_indices_relu_sub_5 --------------------------
	.section	.nv.info.triton_poi_fused_convolution_div_max_pool2d_with_indices_relu_sub_5,"",@"SHT_CUDA_INFO"
	.sectionflags	@""
	.align	4


	//----- nvinfo : EIATTR_CUDA_API_VERSION
	.align		4
        /*0000*/ 	.byte	0x04, 0x37
        /*0002*/ 	.short	(.L_9 - .L_8)
.L_8:
        /*0004*/ 	.word	0x0000007c


	//----- nvinfo : EIATTR_KPARAM_INFO
	.align		4
.L_9:
        /*0008*/ 	.byte	0x04, 0x17
        /*000a*/ 	.short	(.L_11 - .L_10)
.L_10:
        /*000c*/ 	.word	0x00000000
        /*0010*/ 	.short	0x0003
        /*0012*/ 	.short	0x0014
        /*0014*/ 	.byte	0x00, 0xf0, 0x11, 0x00


	//----- nvinfo : EIATTR_KPARAM_INFO
	.align		4
.L_11:
        /*0018*/ 	.byte	0x04, 0x17
        /*001a*/ 	.short	(.L_13 - .L_12)
.L_12:
        /*001c*/ 	.word	0x00000000
        /*0020*/ 	.short	0x0002
        /*0022*/ 	.short	0x0010
        /*0024*/ 	.byte	0x00, 0xf0, 0x11, 0x00


	//----- nvinfo : EIATTR_KPARAM_INFO
	.align		4
.L_13:
        /*0028*/ 	.byte	0x04, 0x17
        /*002a*/ 	.short	(.L_15 - .L_14)
.L_14:
        /*002c*/ 	.word	0x00000000
        /*0030*/ 	.short	0x0001
        /*0032*/ 	.short	0x0008
        /*0034*/ 	.byte	0x00, 0xf4, 0x21, 0x00


	//----- nvinfo : EIATTR_KPARAM_INFO
	.align		4
.L_15:
        /*0038*/ 	.byte	0x04, 0x17
        /*003a*/ 	.short	(.L_17 - .L_16)
.L_16:
        /*003c*/ 	.word	0x00000000
        /*0040*/ 	.short	0x0000
        /*0042*/ 	.short	0x0000
        /*0044*/ 	.byte	0x00, 0xf4, 0x21, 0x00


	//----- nvinfo : EIATTR_SPARSE_MMA_MASK
	.align		4
.L_17:
        /*0048*/ 	.byte	0x03, 0x50
        /*004a*/ 	.short	0x0000


	//----- nvinfo : EIATTR_MAXREG_COUNT
	.align		4
        /*004c*/ 	.byte	0x03, 0x1b
        /*004e*/ 	.short	0x00ff


	//----- nvinfo : EIATTR_EXIT_INSTR_OFFSETS
	.align		4
        /*0050*/ 	.byte	0x04, 0x1c
        /*0052*/ 	.short	(.L_19 - .L_18)


	//   ....[0]....
.L_18:
        /*0054*/ 	.word	0x000005e0


	//   ....[1]....
        /*0058*/ 	.word	0x00000630


	//----- nvinfo : EIATTR_REQNTID
	.align		4
.L_19:
        /*005c*/ 	.byte	0x04, 0x10
        /*005e*/ 	.short	(.L_21 - .L_20)
.L_20:
        /*0060*/ 	.word	0x00000080
        /*0064*/ 	.word	0x00000001
        /*0068*/ 	.word	0x00000001


	//----- nvinfo : EIATTR_CBANK_PARAM_SIZE
	.align		4
.L_21:
        /*006c*/ 	.byte	0x03, 0x19
        /*006e*/ 	.short	0x0018


	//----- nvinfo : EIATTR_PARAM_CBANK
	.align		4
        /*0070*/ 	.byte	0x04, 0x0a
        /*0072*/ 	.short	(.L_23 - .L_22)
	.align		4
.L_22:
        /*0074*/ 	.word	index@(.nv.constant0.triton_poi_fused_convolution_div_max_pool2d_with_indices_relu_sub_5)
        /*0078*/ 	.short	0x0210
        /*007a*/ 	.short	0x0018


	//----- nvinfo : EIATTR_SW_WAR
	.align		4
.L_23:
        /*007c*/ 	.byte	0x04, 0x36
        /*007e*/ 	.short	(.L_25 - .L_24)
.L_24:
        /*0080*/ 	.word	0x00000008
.L_25:


//--------------------- .nv.callgraph             --------------------------
	.section	.nv.callgraph,"",@"SHT_CUDA_CALLGRAPH"
	.align	4
	.sectionentsize	8
	.align		4
        /*0000*/ 	.word	0x00000000
	.align		4
        /*0004*/ 	.word	0xffffffff
	.align		4
        /*0008*/ 	.word	0x00000000
	.align		4
        /*000c*/ 	.word	0xfffffffe
	.align		4
        /*0010*/ 	.word	0x00000000
	.align		4
        /*0014*/ 	.word	0xfffffffd
	.align		4
        /*0018*/ 	.word	0x00000000
	.align		4
        /*001c*/ 	.word	0xfffffffc


//--------------------- .text.triton_poi_fused_convolution_div_max_pool2d_with_indices_relu_sub_5 --------------------------
	.section	.text.triton_poi_fused_convolution_div_max_pool2d_with_indices_relu_sub_5,"ax",@progbits
	.sectionflags	@"SHF_BARRIERS=1"
	.align	128
        .global         triton_poi_fused_convolution_div_max_pool2d_with_indices_relu_sub_5
        .type           triton_poi_fused_convolution_div_max_pool2d_with_indices_relu_sub_5,@function
        .size           triton_poi_fused_convolution_div_max_pool2d_with_indices_relu_sub_5,(.L_x_1 - triton_poi_fused_convolution_div_max_pool2d_with_indices_relu_sub_5)
        .other          triton_poi_fused_convolution_div_max_pool2d_with_indices_relu_sub_5,@"STO_CUDA_ENTRY STV_DEFAULT"
triton_poi_fused_convolution_div_max_pool2d_with_indices_relu_sub_5:
.text.triton_poi_fused_convolution_div_max_pool2d_with_indices_relu_sub_5:
[----:B------:R-:W0:Y:S01]  /*0000*/  LDC R1, c[0x0][0x28] ;  /* 0x00000a00ff017b82 */ /* 0x000e220000000800 */
[----:B------:R-:W1:Y:S07]  /*0010*/  S2R R0, SR_CTAID.X ;  /* 0x0000000000007919 */ /* 0x000e6e0000002500 */
[----:B------:R-:W2:Y:S01]  /*0020*/  LDC.64 R14, c[0x0][0x210] ;  /* 0x00008400ff0e7b82 */ /* 0x000ea20000000a00 */
[----:B------:R-:W-:Y:S01]  /*0030*/  IMAD.MOV.U32 R19, RZ, RZ, RZ ;  /* 0x000000ffff137224 */ /* 0x000fe200078e00ff */
[----:B------:R-:W-:Y:S01]  /*0040*/  ULDC.64 UR6, c[0x0][0x208] ;  /* 0x0000820000067ab9 */ /* 0x000fe20000000a00 */
[----:B------:R-:W3:Y:S01]  /*0050*/  S2R R21, SR_TID.X ;  /* 0x0000000000157919 */ /* 0x000ee20000002100 */
[----:B------:R-:W4:Y:S01]  /*0060*/  S2R R18, SR_CTAID.Y ;  /* 0x0000000000127919 */ /* 0x000f220000002600 */
[----:B------:R-:W-:-:S02]  /*0070*/  IMAD.MOV.U32 R20, RZ, RZ, RZ ;  /* 0x000000ffff147224 */ /* 0x000fc400078e00ff */
[----:B-1----:R-:W-:Y:S01]  /*0080*/  IMAD.SHL.U32 R0, R0, 0x10, RZ ;  /* 0x0000001000007824 */ /* 0x002fe200078e00ff */
[----:B---3--:R-:W-:-:S04]  /*0090*/  SHF.R.U32.HI R17, RZ, 0x4, R21 ;  /* 0x00000004ff117819 */ /* 0x008fc80000011615 */
[----:B------:R-:W-:Y:S01]  /*00a0*/  LOP3.LUT R6, R0, 0xf, R21, 0xf8, !PT ;  /* 0x0000000f00067812 */ /* 0x000fe200078ef815 */
[----:B----4-:R-:W-:Y:S01]  /*00b0*/  IMAD.SHL.U32 R16, R18, 0x40, RZ ;  /* 0x0000004012107824 */ /* 0x010fe200078e00ff */
[----:B------:R-:W-:Y:S02]  /*00c0*/  SGXT.U32 R17, R17, 0x3 ;  /* 0x000000031111781a */ /* 0x000fe40000000000 */
[----:B------:R-:W-:Y:S02]  /*00d0*/  ISETP.GE.AND P0, PT, R6, 0x9, PT ;  /* 0x000000090600780c */ /* 0x000fe40003f06270 */
[----:B------:R-:W-:Y:S02]  /*00e0*/  LOP3.LUT R2, R16, R17, RZ, 0xfc, !PT ;  /* 0x0000001110027212 */ /* 0x000fe400078efcff */
[----:B------:R-:W-:Y:S02]  /*00f0*/  LOP3.LUT R3, R16, 0x8, R17, 0xfe, !PT ;  /* 0x0000000810037812 */ /* 0x000fe400078efe11 */
[----:B------:R-:W-:Y:S01]  /*0100*/  LOP3.LUT R4, R16, 0x10, R17, 0xfe, !PT ;  /* 0x0000001010047812 */ /* 0x000fe200078efe11 */
[--C-:B------:R-:W-:Y:S01]  /*0110*/  IMAD R27, R2, 0x9, R6.reuse ;  /* 0x00000009021b7824 */ /* 0x100fe200078e0206 */
        /* <DEDUP_REMOVED lines=9> */
[----:B------:R-:W-:-:S02]  /*01b0*/  IMAD R11, R11, 0x9, R6 ;  /* 0x000000090b0b7824 */ /* 0x000fc400078e0206 */
[--C-:B------:R-:W-:Y:S02]  /*01c0*/  IMAD R13, R13, 0x9, R6.reuse ;  /* 0x000000090d0d7824 */ /* 0x100fe400078e0206 */
[----:B------:R-:W-:Y:S02]  /*01d0*/  IMAD R23, R23, 0x9, R6 ;  /* 0x0000000917177824 */ /* 0x000fe400078e0206 */
[----:B--2---:R-:W-:-:S04]  /*01e0*/  IMAD.WIDE R26, R27, 0x4, R14 ;  /* 0x000000041b1a7825 */ /* 0x004fc800078e020e */
[--C-:B------:R-:W-:Y:S01]  /*01f0*/  IMAD.WIDE R2, R3, 0x4, R14.reuse ;  /* 0x0000000403027825 */ /* 0x100fe200078e020e */
[----:B------:R1:W2:Y:S01]  /*0200*/  @!P0 LDG.E.EL R19, desc[UR6][R26.64] ;  /* 0x000000061a138981 */ /* 0x0002a2000c2e1900 */
[----:B------:R-:W-:Y:S02]  /*0210*/  CS2R R24, SRZ ;  /* 0x0000000000187805 */ /* 0x000fe4000001ff00 */
[--C-:B------:R-:W-:Y:S01]  /*0220*/  IMAD.WIDE R4, R5, 0x4, R14.reuse ;  /* 0x0000000405047825 */ /* 0x100fe200078e020e */
[----:B------:R3:W4:Y:S03]  /*0230*/  @!P0 LDG.E.EL R20, desc[UR6][R2.64] ;  /* 0x0000000602148981 */ /* 0x000726000c2e1900 */
[----:B------:R-:W-:-:S04]  /*0240*/  IMAD.WIDE R6, R7, 0x4, R14 ;  /* 0x0000000407067825 */ /* 0x000fc800078e020e */
[----:B------:R-:W-:-:S04]  /*0250*/  IMAD.WIDE R8, R9, 0x4, R14 ;  /* 0x0000000409087825 */ /* 0x000fc800078e020e */
[----:B------:R-:W-:-:S04]  /*0260*/  IMAD.WIDE R10, R11, 0x4, R14 ;  /* 0x000000040b0a7825 */ /* 0x000fc800078e020e */
[--C-:B------:R-:W-:Y:S01]  /*0270*/  IMAD.WIDE R12, R13, 0x4, R14.reuse ;  /* 0x000000040d0c7825 */ /* 0x100fe200078e020e */
[----:B-1----:R-:W-:Y:S01]  /*0280*/  CS2R R26, SRZ ;  /* 0x00000000001a7805 */ /* 0x002fe2000001ff00 */
[----:B------:R-:W5:Y:S02]  /*0290*/  @!P0 LDG.E.EL R24, desc[UR6][R6.64] ;  /* 0x0000000606188981 */ /* 0x000f64000c2e1900 */
[----:B------:R-:W-:Y:S01]  /*02a0*/  IMAD.WIDE R14, R23, 0x4, R14 ;  /* 0x00000004170e7825 */ /* 0x000fe200078e020e */
[----:B------:R-:W-:Y:S01]  /*02b0*/  HFMA2.MMA R23, -RZ, RZ, 0, 0 ;  /* 0x00000000ff177435 */ /* 0x000fe200000001ff */
[----:B------:R-:W5:Y:S02]  /*02c0*/  @!P0 LDG.E.EL R25, desc[UR6][R10.64] ;  /* 0x000000060a198981 */ /* 0x000f64000c2e1900 */
[----:B------:R-:W-:Y:S02]  /*02d0*/  IMAD.MOV.U32 R22, RZ, RZ, RZ ;  /* 0x000000ffff167224 */ /* 0x000fe400078e00ff */
[----:B------:R-:W5:Y:S04]  /*02e0*/  @!P0 LDG.E.EL R27, desc[UR6][R12.64] ;  /* 0x000000060c1b8981 */ /* 0x000f68000c2e1900 */
[----:B------:R-:W5:Y:S04]  /*02f0*/  @!P0 LDG.E.EL R22, desc[UR6][R4.64] ;  /* 0x0000000604168981 */ /* 0x000f68000c2e1900 */
[----:B------:R1:W5:Y:S04]  /*0300*/  @!P0 LDG.E.EL R23, desc[UR6][R8.64] ;  /* 0x0000000608178981 */ /* 0x000368000c2e1900 */
[----:B------:R-:W5:Y:S01]  /*0310*/  @!P0 LDG.E.EL R26, desc[UR6][R14.64] ;  /* 0x000000060e1a8981 */ /* 0x000f62000c2e1900 */
[----:B------:R-:W1:Y:S01]  /*0320*/  S2UR UR5, SR_CgaCtaId ;  /* 0x00000000000579c3 */ /* 0x000e620000008800 */
[----:B---3--:R-:W-:Y:S01]  /*0330*/  IMAD.SHL.U32 R2, R21, 0x40, RZ ;  /* 0x0000004015027824 */ /* 0x008fe200078e00ff */
[----:B------:R-:W-:-:S04]  /*0340*/  UMOV UR4, 0x400 ;  /* 0x0000040000047882 */ /* 0x000fc80000000000 */
[----:B------:R-:W-:-:S04]  /*0350*/  LOP3.LUT R2, R2, 0x3c0, RZ, 0xc0, !PT ;  /* 0x000003c002027812 */ /* 0x000fc800078ec0ff */
[----:B------:R-:W-:Y:S01]  /*0360*/  LOP3.LUT R3, R2, R17, RZ, 0xfc, !PT ;  /* 0x0000001102037212 */ /* 0x000fe200078efcff */
[----:B01----:R-:W-:-:S06]  /*0370*/  UPRMT UR4, UR5, 0x654, UR4 ;  /* 0x0000065405047896 */ /* 0x003fcc0008000004 */
[----:B------:R-:W-:-:S05]  /*0380*/  LEA.HI R2, R2, UR4, RZ, 0x1e ;  /* 0x0000000402027c11 */ /* 0x000fca000f8ff0ff */
[----:B------:R-:W-:Y:S01]  /*0390*/  IMAD R28, R3, 0x4, R2 ;  /* 0x00000004031c7824 */ /* 0x000fe200078e0202 */
[C---:B------:R-:W-:Y:S01]  /*03a0*/  LOP3.LUT R2, R21.reuse, 0x70, RZ, 0xc0, !PT ;  /* 0x0000007015027812 */ /* 0x040fe200078ec0ff */
[----:B------:R-:W-:-:S03]  /*03b0*/  IMAD.SHL.U32 R21, R21, 0x4, RZ ;  /* 0x0000000415157824 */ /* 0x000fc600078e00ff */
[----:B------:R-:W-:Y:S02]  /*03c0*/  IADD3 R3, R2, UR4, RZ ;  /* 0x0000000402037c10 */ /* 0x000fe4000fffe0ff */
[----:B------:R-:W-:-:S05]  /*03d0*/  LOP3.LUT R8, R21, 0x1fc, RZ, 0xc0, !PT ;  /* 0x000001fc15087812 */ /* 0x000fca00078ec0ff */
[----:B------:R-:W-:Y:S01]  /*03e0*/  IMAD R4, R8, 0x4, R3 ;  /* 0x0000000408047824 */ /* 0x000fe200078e0203 */
[----:B------:R-:W-:Y:S02]  /*03f0*/  SHF.R.S32.HI R3, RZ, 0x19, R18 ;  /* 0x00000019ff037819 */ /* 0x000fe40000011412 */
[----:B------:R-:W-:Y:S02]  /*0400*/  LOP3.LUT R16, R16, 0x3c, R21, 0xf8, !PT ;  /* 0x0000003c10107812 */ /* 0x000fe400078ef815 */
[----:B------:R-:W-:-:S04]  /*0410*/  SGXT R3, R3, 0x1 ;  /* 0x000000010303781a */ /* 0x000fc80000000200 */
[----:B------:R-:W-:Y:S02]  /*0420*/  LEA.HI R9, R3, R16, RZ, 0x7 ;  /* 0x0000001003097211 */ /* 0x000fe400078f38ff */
[----:B------:R-:W0:Y:S02]  /*0430*/  LDC.64 R2, c[0x0][0x218] ;  /* 0x00008600ff027b82 */ /* 0x000e240000000a00 */
[----:B------:R-:W-:Y:S02]  /*0440*/  LOP3.LUT R11, R9, 0xffffff80, RZ, 0xc0, !PT ;  /* 0xffffff80090b7812 */ /* 0x000fe400078ec0ff */
[----:B------:R-:W-:Y:S02]  /*0450*/  SHF.R.S32.HI R10, RZ, 0x7, R9 ;  /* 0x00000007ff0a7819 */ /* 0x000fe40000011409 */
[----:B------:R-:W-:Y:S01]  /*0460*/  LOP3.LUT R9, R0, R17, RZ, 0xfc, !PT ;  /* 0x0000001100097212 */ /* 0x000fe200078efcff */
[----:B------:R-:W-:Y:S01]  /*0470*/  IMAD.IADD R11, R16, 0x1, -R11 ;  /* 0x00000001100b7824 */ /* 0x000fe200078e0a0b */
[----:B------:R-:W-:-:S02]  /*0480*/  LOP3.LUT R0, R0, 0x8, R17, 0xfe, !PT ;  /* 0x0000000800007812 */ /* 0x000fc400078efe11 */
[----:B------:R-:W-:Y:S01]  /*0490*/  LOP3.LUT R13, R8, 0x200, RZ, 0xfc, !PT ;  /* 0x00000200080d7812 */ /* 0x000fe200078efcff */
[----:B------:R-:W-:Y:S01]  /*04a0*/  IMAD R12, R10, 0x480, R11 ;  /* 0x000004800a0c7824 */ /* 0x000fe200078e020b */
[C---:B------:R-:W-:Y:S02]  /*04b0*/  ISETP.GE.AND P1, PT, R9.reuse, 0x9, PT ;  /* 0x000000090900780c */ /* 0x040fe40003f26270 */
[----:B------:R-:W-:Y:S01]  /*04c0*/  ISETP.GE.AND P0, PT, R0, 0x9, PT ;  /* 0x000000090000780c */ /* 0x000fe20003f06270 */
[----:B------:R-:W-:Y:S01]  /*04d0*/  IMAD R11, R9, 0x80, R12 ;  /* 0x00000080090b7824 */ /* 0x000fe200078e020c */
[----:B------:R-:W-:-:S04]  /*04e0*/  SHF.R.U32.HI R13, RZ, 0x2, R13 ;  /* 0x00000002ff0d7819 */ /* 0x000fc8000001160d */
[----:B------:R-:W-:Y:S01]  /*04f0*/  LOP3.LUT R13, R13, 0xf0, RZ, 0xc0, !PT ;  /* 0x000000f00d0d7812 */ /* 0x000fe200078ec0ff */
[----:B0-----:R-:W-:-:S03]  /*0500*/  IMAD.WIDE R10, R11, 0x4, R2 ;  /* 0x000000040b0a7825 */ /* 0x001fc600078e0202 */
[----:B------:R-:W-:-:S05]  /*0510*/  IADD3 R13, R13, UR4, RZ ;  /* 0x000000040d0d7c10 */ /* 0x000fca000fffe0ff */
[----:B------:R-:W-:Y:S01]  /*0520*/  IMAD R13, R8, 0x4, R13 ;  /* 0x00000004080d7824 */ /* 0x000fe200078e020d */
[----:B--2---:R-:W-:Y:S04]  /*0530*/  STS [R28], R19 ;  /* 0x000000131c007388 */ /* 0x004fe80000000800 */
[----:B----4-:R-:W-:Y:S04]  /*0540*/  STS [R28+0x20], R20 ;  /* 0x000020141c007388 */ /* 0x010fe80000000800 */
[----:B-----5:R-:W-:Y:S04]  /*0550*/  STS [R28+0x60], R24 ;  /* 0x000060181c007388 */ /* 0x020fe80000000800 */
[----:B------:R-:W-:Y:S04]  /*0560*/  STS [R28+0xa0], R25 ;  /* 0x0000a0191c007388 */ /* 0x000fe80000000800 */
[----:B------:R-:W-:Y:S04]  /*0570*/  STS [R28+0xc0], R27 ;  /* 0x0000c01b1c007388 */ /* 0x000fe80000000800 */
[----:B------:R-:W-:Y:S04]  /*0580*/  STS [R28+0x40], R22 ;  /* 0x000040161c007388 */ /* 0x000fe80000000800 */
[----:B------:R-:W-:Y:S04]  /*0590*/  STS [R28+0x80], R23 ;  /* 0x000080171c007388 */ /* 0x000fe80000000800 */
[----:B------:R-:W-:Y:S01]  /*05a0*/  STS [R28+0xe0], R26 ;  /* 0x0000e01a1c007388 */ /* 0x000fe20000000800 */
[----:B------:R-:W-:Y:S06]  /*05b0*/  BAR.SYNC.DEFER_BLOCKING 0x0 ;  /* 0x0000000000007b1d */ /* 0x000fec0000010000 */
[----:B------:R-:W0:Y:S04]  /*05c0*/  LDS.128 R4, [R4] ;  /* 0x0000000004047984 */ /* 0x000e280000000c00 */
[----:B0-----:R0:W-:Y:S02]  /*05d0*/  @!P1 STG.E.128 desc[UR6][R10.64], R4 ;  /* 0x000000040a009986 */ /* 0x0011e4000c101d06 */
[----:B0-----:R-:W-:Y:S05]  /*05e0*/  @P0 EXIT ;  /* 0x000000000000094d */ /* 0x001fea0003800000 */
[----:B0-----:R-:W0:Y:S01]  /*05f0*/  LDS.128 R8, [R13+0x800] ;  /* 0x000800000d087984 */ /* 0x001e220000000c00 */
[----:B------:R-:W-:-:S04]  /*0600*/  IMAD R5, R0, 0x80, R12 ;  /* 0x0000008000057824 */ /* 0x000fc800078e020c */
[----:B------:R-:W-:-:S05]  /*0610*/  IMAD.WIDE R2, R5, 0x4, R2 ;  /* 0x0000000405027825 */ /* 0x000fca00078e0202 */
[----:B0-----:R-:W-:Y:S01]  /*0620*/  STG.E.128 desc[UR6][R2.64], R8 ;  /* 0x0000000802007986 */ /* 0x001fe2000c101d06 */
[----:B------:R-:W-:Y:S05]  /*0630*/  EXIT ;  /* 0x000000000000794d */ /* 0x000fea0003800000 */
.L_x_0:
[----:B------:R-:W-:-:S00]  /*0640*/  BRA `(.L_x_0) ;  /* 0xfffffffc00fc7947 */ /* 0x000fc0000383ffff */
[----:B------:R-:W-:-:S00]  /*0650*/  NOP ;  /* 0x0000000000007918 */ /* 0x000fc00000000000 */
        /* <DEDUP_REMOVED lines=10> */
.L_x_1:


//--------------------- .nv.shared.triton_poi_fused_convolution_div_max_pool2d_with_indices_relu_sub_5 --------------------------
	.section	.nv.shared.triton_poi_fused_convolution_div_max_pool2d_with_indices_relu_sub_5,"aw",@nobits
	.sectionflags	@""
	.align	16
	.zero		1024


//--------------------- .nv.constant0.triton_poi_fused_convolution_div_max_pool2d_with_indices_relu_sub_5 --------------------------
	.section	.nv.constant0.triton_poi_fused_convolution_div_max_pool2d_with_indices_relu_sub_5,"a",@progbits
	.sectionflags	@""
	.align	4
.nv.constant0.triton_poi_fused_convolution_div_max_pool2d_with_indices_relu_sub_5:
	.zero		552
